//
// Generated by NVIDIA NVVM Compiler
//
// Compiler Build ID: CL-36424714
// Cuda compilation tools, release 13.0, V13.0.88
// Based on NVVM 20.0.0
//

.version 9.0
.target sm_100
.address_size 64

	// .globl	_Z10testKernelPhPi

.visible .entry _Z10testKernelPhPi(
	.param .u64 .ptr .align 1 _Z10testKernelPhPi_param_0,
	.param .u64 .ptr .align 1 _Z10testKernelPhPi_param_1
)
{
	.reg .pred 	%p<7>;
	.reg .b32 	%r<38>;
	.reg .b64 	%rd<11>;

	ld.param.u64 	%rd2, [_Z10testKernelPhPi_param_1];
	cvta.to.global.u64 	%rd1, %rd2;
	mov.u32 	%r16, %ctaid.x;
	mov.u32 	%r17, %ntid.x;
	mov.u32 	%r18, %tid.x;
	mad.lo.s32 	%r36, %r16, %r17, %r18;
	mov.u32 	%r19, %nctaid.x;
	mul.lo.s32 	%r2, %r17, %r19;
	setp.gt.s32 	%p1, %r36, 110591;
	@%p1 bra 	$L__BB0_7;
	add.s32 	%r20, %r36, %r2;
	max.s32 	%r21, %r20, 110592;
	setp.lt.s32 	%p2, %r20, 110592;
	selp.u32 	%r22, 1, 0, %p2;
	add.s32 	%r23, %r20, %r22;
	sub.s32 	%r24, %r21, %r23;
	div.u32 	%r25, %r24, %r2;
	add.s32 	%r3, %r25, %r22;
	and.b32  	%r26, %r3, 3;
	setp.eq.s32 	%p3, %r26, 3;
	@%p3 bra 	$L__BB0_4;
	mul.lo.s32 	%r34, %r36, 35;
	mul.lo.s32 	%r5, %r2, 35;
	add.s32 	%r27, %r3, 1;
	and.b32  	%r28, %r27, 3;
	neg.s32 	%r33, %r28;
$L__BB0_3:
	.pragma "nounroll";
	mul.wide.s32 	%rd3, %r34, 4;
	add.s64 	%rd4, %rd1, %rd3;
	mov.b32 	%r29, 5;
	st.global.u32 	[%rd4], %r29;
	add.s32 	%r36, %r36, %r2;
	add.s32 	%r34, %r34, %r5;
	add.s32 	%r33, %r33, 1;
	setp.ne.s32 	%p4, %r33, 0;
	@%p4 bra 	$L__BB0_3;
$L__BB0_4:
	setp.lt.u32 	%p5, %r3, 3;
	@%p5 bra 	$L__BB0_7;
	mul.wide.s32 	%rd7, %r2, 140;
	shl.b32 	%r32, %r2, 2;
$L__BB0_6:
	mul.lo.s32 	%r30, %r36, 35;
	mul.wide.s32 	%rd5, %r30, 4;
	add.s64 	%rd6, %rd1, %rd5;
	mov.b32 	%r31, 5;
	st.global.u32 	[%rd6], %r31;
	add.s64 	%rd8, %rd6, %rd7;
	st.global.u32 	[%rd8], %r31;
	add.s64 	%rd9, %rd8, %rd7;
	st.global.u32 	[%rd9], %r31;
	add.s64 	%rd10, %rd9, %rd7;
	st.global.u32 	[%rd10], %r31;
	add.s32 	%r36, %r32, %r36;
	setp.lt.s32 	%p6, %r36, 110592;
	@%p6 bra 	$L__BB0_6;
$L__BB0_7:
	ret;

}


// ===== COMPILED SASS (sm_100) =====

	.target	sm_100

	.elftype	@"ET_EXEC"


//--------------------- .note.nv.tkinfo           --------------------------
	.section	.note.nv.tkinfo,"",@"SHT_NOTE"
	.sectionflags	@"SHF_NOTE_NV_TKINFO"
	.tkinfo
        /*0018*/ 	.word	0x00000002
        /*0030*/ 	.string	""
        /*0030*/ 	.string	"ptxas"
        /*0030*/ 	.string	"Cuda compilation tools, release 13.0, V13.0.88"
        /*0030*/ 	.string	"Build cuda_13.0.r13.0/compiler.36424714_0"
        /*0030*/ 	.string	"-arch sm_100 -m 64 "



//--------------------- .note.nv.cuinfo           --------------------------
	.section	.note.nv.cuinfo,"",@"SHT_NOTE"
	.sectionflags	@"SHF_NOTE_NV_CUINFO"
        /*0018*/ 	.short	0x0002
        /*001a*/ 	.short	0x0064
        /*001c*/ 	.short	0x0082
	.zero		2


//--------------------- .nv.info                  --------------------------
	.section	.nv.info,"",@"SHT_CUDA_INFO"
	.align	4


	//----- nvinfo : EIATTR_REGCOUNT
	.align		4
        /*0000*/ 	.byte	0x04, 0x2f
        /*0002*/ 	.short	(.L_1 - .L_0)
	.align		4
.L_0:
        /*0004*/ 	.word	index@(_Z10testKernelPhPi)
        /*0008*/ 	.word	0x00000012


	//----- nvinfo : EIATTR_FRAME_SIZE
	.align		4
.L_1:
        /*000c*/ 	.byte	0x04, 0x11
        /*000e*/ 	.short	(.L_3 - .L_2)
	.align		4
.L_2:
        /*0010*/ 	.word	index@(_Z10testKernelPhPi)
        /*0014*/ 	.word	0x00000000


	//----- nvinfo : EIATTR_MIN_STACK_SIZE
	.align		4
.L_3:
        /*0018*/ 	.byte	0x04, 0x12
        /*001a*/ 	.short	(.L_5 - .L_4)
	.align		4
.L_4:
        /*001c*/ 	.word	index@(_Z10testKernelPhPi)
        /*0020*/ 	.word	0x00000000
.L_5:


//--------------------- .nv.compat                --------------------------
	.section	.nv.compat,"",@"SHT_CUDA_COMPAT_INFO"
	.align	4
        /*0000*/ 	.byte	0x02, 0x09, 0x00, 0x00, 0x02, 0x02, 0x01, 0x00, 0x02, 0x05, 0x05, 0x00, 0x03, 0x07, 0x01, 0x01
        /*0010*/ 	.byte	0x02, 0x03, 0x00, 0x00, 0x02, 0x06, 0x01, 0x00, 0x04, 0x0b, 0x08, 0x00, 0x09, 0x00, 0x00, 0x00
        /*0020*/ 	.byte	0x00, 0x00, 0x00, 0x00


//--------------------- .nv.info._Z10testKernelPhPi --------------------------
	.section	.nv.info._Z10testKernelPhPi,"",@"SHT_CUDA_INFO"
	.sectionflags	@""
	.align	4


	//----- nvinfo : EIATTR_CUDA_API_VERSION
	.align		4
        /*0000*/ 	.byte	0x04, 0x37
        /*0002*/ 	.short	(.L_7 - .L_6)
.L_6:
        /*0004*/ 	.word	0x00000082


	//----- nvinfo : EIATTR_KPARAM_INFO
	.align		4
.L_7:
        /*0008*/ 	.byte	0x04, 0x17
        /*000a*/ 	.short	(.L_9 - .L_8)
.L_8:
        /*000c*/ 	.word	0x00000000
        /*0010*/ 	.short	0x0001
        /*0012*/ 	.short	0x0008
        /*0014*/ 	.byte	0x00, 0xf5, 0x21, 0x00


	//----- nvinfo : EIATTR_KPARAM_INFO
	.align		4
.L_9:
        /*0018*/ 	.byte	0x04, 0x17
        /*001a*/ 	.short	(.L_11 - .L_10)
.L_10:
        /*001c*/ 	.word	0x00000000
        /*0020*/ 	.short	0x0000
        /*0022*/ 	.short	0x0000
        /*0024*/ 	.byte	0x00, 0xf5, 0x21, 0x00


	//----- nvinfo : EIATTR_SPARSE_MMA_MASK
	.align		4
.L_11:
        /*0028*/ 	.byte	0x03, 0x50
        /*002a*/ 	.short	0x0000


	//----- nvinfo : EIATTR_MAXREG_COUNT
	.align		4
        /*002c*/ 	.byte	0x03, 0x1b
        /*002e*/ 	.short	0x00ff


	//----- nvinfo : EIATTR_MERCURY_ISA_VERSION
	.align		4
        /*0030*/ 	.byte	0x03, 0x5f
        /*0032*/ 	.short	0x0101


	//----- nvinfo : EIATTR_VRC_CTA_INIT_COUNT
	.align		4
        /*0034*/ 	.byte	0x02, 0x4a
	.zero		1
	.zero		1


	//----- nvinfo : EIATTR_EXIT_INSTR_OFFSETS
	.align		4
        /*0038*/ 	.byte	0x04, 0x1c
        /*003a*/ 	.short	(.L_13 - .L_12)


	//   ....[0]....
.L_12:
        /*003c*/ 	.word	0x00000080


	//   ....[1]....
        /*0040*/ 	.word	0x00000350


	//   ....[2]....
        /*0044*/ 	.word	0x00000440


	//----- nvinfo : EIATTR_CRS_STACK_SIZE
	.align		4
.L_13:
        /*0048*/ 	.byte	0x04, 0x1e
        /*004a*/ 	.short	(.L_15 - .L_14)
.L_14:
        /*004c*/ 	.word	0x00000000


	//----- nvinfo : EIATTR_CBANK_PARAM_SIZE
	.align		4
.L_15:
        /*0050*/ 	.byte	0x03, 0x19
        /*0052*/ 	.short	0x0010


	//----- nvinfo : EIATTR_PARAM_CBANK
	.align		4
        /*0054*/ 	.byte	0x04, 0x0a
        /*0056*/ 	.short	(.L_17 - .L_16)
	.align		4
.L_16:
        /*0058*/ 	.word	index@(.nv.constant0._Z10testKernelPhPi)
        /*005c*/ 	.short	0x0380
        /*005e*/ 	.short	0x0010


	//----- nvinfo : EIATTR_SW_WAR
	.align		4
.L_17:
        /*0060*/ 	.byte	0x04, 0x36
        /*0062*/ 	.short	(.L_19 - .L_18)
.L_18:
        /*0064*/ 	.word	0x00000008
.L_19:


//--------------------- .nv.callgraph             --------------------------
	.section	.nv.callgraph,"",@"SHT_CUDA_CALLGRAPH"
	.align	4
	.sectionentsize	8
	.align		4
        /*0000*/ 	.word	0x00000000
	.align		4
        /*0004*/ 	.word	0xffffffff
	.align		4
        /*0008*/ 	.word	0x00000000
	.align		4
        /*000c*/ 	.word	0xfffffffe
	.align		4
        /*0010*/ 	.word	0x00000000
	.align		4
        /*0014*/ 	.word	0xfffffffd
	.align		4
        /*0018*/ 	.word	0x00000000
	.align		4
        /*001c*/ 	.word	0xfffffffc


//--------------------- .text._Z10testKernelPhPi  --------------------------
	.section	.text._Z10testKernelPhPi,"ax",@progbits
	.align	128
        .global         _Z10testKernelPhPi
        .type           _Z10testKernelPhPi,@function
        .size           _Z10testKernelPhPi,(.L_x_5 - _Z10testKernelPhPi)
        .other          _Z10testKernelPhPi,@"STO_CUDA_ENTRY STV_DEFAULT"
_Z10testKernelPhPi:
.text._Z10testKernelPhPi:
[----:B------:R-:W-:Y:S01]  /*0000*/  LDC R1, c[0x0][0x37c] ;  /* 0x0000df00ff017b82 */ /* 0x000fe20000000800 */
[----:B------:R-:W0:Y:S07]  /*0010*/  S2R R3, SR_TID.X ;  /* 0x0000000000037919 */ /* 0x000e2e0000002100 */
[----:B------:R-:W0:Y:S08]  /*0020*/  S2UR UR4, SR_CTAID.X ;  /* 0x00000000000479c3 */ /* 0x000e300000002500 */
[----:B------:R-:W0:Y:S01]  /*0030*/  LDC R0, c[0x0][0x360] ;  /* 0x0000d800ff007b82 */ /* 0x000e220000000800 */
[----:B------:R-:W1:Y:S01]  /*0040*/  LDCU UR5, c[0x0][0x370] ;  /* 0x00006e00ff0577ac */ /* 0x000e620008000800 */
[----:B0-----:R-:W-:-:S02]  /*0050*/  IMAD R3, R0, UR4, R3 ;  /* 0x0000000400037c24 */ /* 0x001fc4000f8e0203 */
[----:B-1----:R-:W-:-:S03]  /*0060*/  IMAD R0, R0, UR5, RZ ;  /* 0x0000000500007c24 */ /* 0x002fc6000f8e02ff */
[----:B------:R-:W-:-:S13]  /*0070*/  ISETP.GT.AND P0, PT, R3, 0x1afff, PT ;  /* 0x0001afff0300780c */ /* 0x000fda0003f04270 */
[----:B------:R-:W-:Y:S05]  /*0080*/  @P0 EXIT ;  /* 0x000000000000094d */ /* 0x000fea0003800000 */
[----:B------:R-:W0:Y:S01]  /*0090*/  I2F.U32.RP R8, R0 ;  /* 0x0000000000087306 */ /* 0x000e220000209000 */
[C---:B------:R-:W-:Y:S01]  /*00a0*/  IADD3 R2, PT, PT, R0.reuse, R3, RZ ;  /* 0x0000000300027210 */ /* 0x040fe20007ffe0ff */
[----:B------:R-:W-:Y:S01]  /*00b0*/  IMAD.MOV R9, RZ, RZ, -R0 ;  /* 0x000000ffff097224 */ /* 0x000fe200078e0a00 */
[----:B------:R-:W-:Y:S01]  /*00c0*/  ISETP.NE.U32.AND P2, PT, R0, RZ, PT ;  /* 0x000000ff0000720c */ /* 0x000fe20003f45070 */
[----:B------:R-:W1:Y:S01]  /*00d0*/  LDCU.64 UR4, c[0x0][0x358] ;  /* 0x00006b00ff0477ac */ /* 0x000e620008000a00 */
[C---:B------:R-:W-:Y:S01]  /*00e0*/  ISETP.GE.AND P0, PT, R2.reuse, 0x1b000, PT ;  /* 0x0001b0000200780c */ /* 0x040fe20003f06270 */
[----:B------:R-:W-:Y:S01]  /*00f0*/  BSSY.RECONVERGENT B0, `(.L_x_0) ;  /* 0x0000025000007945 */ /* 0x000fe20003800200 */
[----:B------:R-:W-:Y:S02]  /*0100*/  VIMNMX R7, PT, PT, R2, 0x1b000, !PT ;  /* 0x0001b00002077848 */ /* 0x000fe40007fe0100 */
[----:B------:R-:W-:-:S04]  /*0110*/  SEL R6, RZ, 0x1, P0 ;  /* 0x00000001ff067807 */ /* 0x000fc80000000000 */
[----:B------:R-:W-:Y:S01]  /*0120*/  IADD3 R7, PT, PT, R7, -R2, -R6 ;  /* 0x8000000207077210 */ /* 0x000fe20007ffe806 */
[----:B0-----:R-:W0:Y:S02]  /*0130*/  MUFU.RCP R8, R8 ;  /* 0x0000000800087308 */ /* 0x001e240000001000 */
[----:B0-----:R-:W-:-:S06]  /*0140*/  VIADD R4, R8, 0xffffffe ;  /* 0x0ffffffe08047836 */ /* 0x001fcc0000000000 */
[----:B------:R0:W2:Y:S02]  /*0150*/  F2I.FTZ.U32.TRUNC.NTZ R5, R4 ;  /* 0x0000000400057305 */ /* 0x0000a4000021f000 */
[----:B0-----:R-:W-:Y:S02]  /*0160*/  IMAD.MOV.U32 R4, RZ, RZ, RZ ;  /* 0x000000ffff047224 */ /* 0x001fe400078e00ff */
[----:B--2---:R-:W-:-:S04]  /*0170*/  IMAD R9, R9, R5, RZ ;  /* 0x0000000509097224 */ /* 0x004fc800078e02ff */
[----:B------:R-:W-:-:S06]  /*0180*/  IMAD.HI.U32 R8, R5, R9, R4 ;  /* 0x0000000905087227 */ /* 0x000fcc00078e0004 */
[----:B------:R-:W-:-:S05]  /*0190*/  IMAD.HI.U32 R5, R8, R7, RZ ;  /* 0x0000000708057227 */ /* 0x000fca00078e00ff */
[----:B------:R-:W-:-:S05]  /*01a0*/  IADD3 R2, PT, PT, -R5, RZ, RZ ;  /* 0x000000ff05027210 */ /* 0x000fca0007ffe1ff */
[----:B------:R-:W-:-:S05]  /*01b0*/  IMAD R7, R0, R2, R7 ;  /* 0x0000000200077224 */ /* 0x000fca00078e0207 */
[----:B------:R-:W-:-:S13]  /*01c0*/  ISETP.GE.U32.AND P0, PT, R7, R0, PT ;  /* 0x000000000700720c */ /* 0x000fda0003f06070 */
[----:B------:R-:W-:Y:S01]  /*01d0*/  @P0 IMAD.IADD R7, R7, 0x1, -R0 ;  /* 0x0000000107070824 */ /* 0x000fe200078e0a00 */
[----:B------:R-:W-:-:S04]  /*01e0*/  @P0 IADD3 R5, PT, PT, R5, 0x1, RZ ;  /* 0x0000000105050810 */ /* 0x000fc80007ffe0ff */
[----:B------:R-:W-:-:S13]  /*01f0*/  ISETP.GE.U32.AND P1, PT, R7, R0, PT ;  /* 0x000000000700720c */ /* 0x000fda0003f26070 */
[----:B------:R-:W-:Y:S01]  /*0200*/  @P1 VIADD R5, R5, 0x1 ;  /* 0x0000000105051836 */ /* 0x000fe20000000000 */
[----:B------:R-:W-:-:S04]  /*0210*/  @!P2 LOP3.LUT R5, RZ, R0, RZ, 0x33, !PT ;  /* 0x00000000ff05a212 */ /* 0x000fc800078e33ff */
[----:B------:R-:W-:-:S04]  /*0220*/  IADD3 R2, PT, PT, R6, R5, RZ ;  /* 0x0000000506027210 */ /* 0x000fc80007ffe0ff */
[C---:B------:R-:W-:Y:S02]  /*0230*/  LOP3.LUT R4, R2.reuse, 0x3, RZ, 0xc0, !PT ;  /* 0x0000000302047812 */ /* 0x040fe400078ec0ff */
[----:B------:R-:W-:Y:S02]  /*0240*/  ISETP.GE.U32.AND P1, PT, R2, 0x3, PT ;  /* 0x000000030200780c */ /* 0x000fe40003f26070 */
[----:B------:R-:W-:-:S13]  /*0250*/  ISETP.NE.AND P0, PT, R4, 0x3, PT ;  /* 0x000000030400780c */ /* 0x000fda0003f05270 */
[----:B-1----:R-:W-:Y:S05]  /*0260*/  @!P0 BRA `(.L_x_1) ;  /* 0x0000000000348947 */ /* 0x002fea0003800000 */
[----:B------:R-:W0:Y:S01]  /*0270*/  LDC.64 R6, c[0x0][0x388] ;  /* 0x0000e200ff067b82 */ /* 0x000e220000000a00 */
[----:B------:R-:W-:Y:S02]  /*0280*/  VIADD R2, R2, 0x1 ;  /* 0x0000000102027836 */ /* 0x000fe40000000000 */
[----:B------:R-:W-:Y:S02]  /*0290*/  HFMA2 R11, -RZ, RZ, 0, 2.98023223876953125e-07 ;  /* 0x00000005ff0b7431 */ /* 0x000fe400000001ff */
[----:B------:R-:W-:Y:S01]  /*02a0*/  IMAD R9, R3, 0x23, RZ ;  /* 0x0000002303097824 */ /* 0x000fe200078e02ff */
[----:B------:R-:W-:-:S05]  /*02b0*/  LOP3.LUT R2, R2, 0x3, RZ, 0xc0, !PT ;  /* 0x0000000302027812 */ /* 0x000fca00078ec0ff */
[----:B------:R-:W-:-:S07]  /*02c0*/  IMAD.MOV R2, RZ, RZ, -R2 ;  /* 0x000000ffff027224 */ /* 0x000fce00078e0a02 */
.L_x_2:
[----:B0-----:R-:W-:Y:S01]  /*02d0*/  IMAD.WIDE R4, R9, 0x4, R6 ;  /* 0x0000000409047825 */ /* 0x001fe200078e0206 */
[----:B------:R-:W-:-:S03]  /*02e0*/  IADD3 R2, PT, PT, R2, 0x1, RZ ;  /* 0x0000000102027810 */ /* 0x000fc60007ffe0ff */
[----:B------:R-:W-:Y:S01]  /*02f0*/  IMAD.IADD R3, R0, 0x1, R3 ;  /* 0x0000000100037824 */ /* 0x000fe200078e0203 */
[----:B------:R1:W-:Y:S01]  /*0300*/  STG.E desc[UR4][R4.64], R11 ;  /* 0x0000000b04007986 */ /* 0x0003e2000c101904 */
[----:B------:R-:W-:Y:S01]  /*0310*/  ISETP.NE.AND P0, PT, R2, RZ, PT ;  /* 0x000000ff0200720c */ /* 0x000fe20003f05270 */
[----:B------:R-:W-:-:S12]  /*0320*/  IMAD R9, R0, 0x23, R9 ;  /* 0x0000002300097824 */ /* 0x000fd800078e0209 */
[----:B-1----:R-:W-:Y:S05]  /*0330*/  @P0 BRA `(.L_x_2) ;  /* 0xfffffffc00e40947 */ /* 0x002fea000383ffff */
.L_x_1:
[----:B------:R-:W-:Y:S05]  /*0340*/  BSYNC.RECONVERGENT B0 ;  /* 0x0000000000007941 */ /* 0x000fea0003800200 */
.L_x_0:
[----:B------:R-:W-:Y:S05]  /*0350*/  @!P1 EXIT ;  /* 0x000000000000994d */ /* 0x000fea0003800000 */
[----:B------:R-:W0:Y:S01]  /*0360*/  LDC.64 R12, c[0x0][0x388] ;  /* 0x0000e200ff0c7b82 */ /* 0x000e220000000a00 */
[----:B------:R-:W-:-:S07]  /*0370*/  MOV R15, 0x5 ;  /* 0x00000005000f7802 */ /* 0x000fce0000000f00 */
.L_x_3:
[----:B-1----:R-:W-:Y:S01]  /*0380*/  IMAD R5, R3, 0x23, RZ ;  /* 0x0000002303057824 */ /* 0x002fe200078e02ff */
[----:B------:R-:W-:-:S03]  /*0390*/  LEA R3, R0, R3, 0x2 ;  /* 0x0000000300037211 */ /* 0x000fc600078e10ff */
[----:B0-----:R-:W-:Y:S01]  /*03a0*/  IMAD.WIDE R4, R5, 0x4, R12 ;  /* 0x0000000405047825 */ /* 0x001fe200078e020c */
[----:B------:R-:W-:-:S04]  /*03b0*/  ISETP.GE.AND P0, PT, R3, 0x1b000, PT ;  /* 0x0001b0000300780c */ /* 0x000fc80003f06270 */
[----:B------:R1:W-:Y:S01]  /*03c0*/  STG.E desc[UR4][R4.64], R15 ;  /* 0x0000000f04007986 */ /* 0x0003e2000c101904 */
[----:B------:R-:W-:-:S05]  /*03d0*/  IMAD.WIDE R6, R0, 0x8c, R4 ;  /* 0x0000008c00067825 */ /* 0x000fca00078e0204 */
[----:B------:R1:W-:Y:S01]  /*03e0*/  STG.E desc[UR4][R6.64], R15 ;  /* 0x0000000f06007986 */ /* 0x0003e2000c101904 */
[----:B------:R-:W-:-:S05]  /*03f0*/  IMAD.WIDE R8, R0, 0x8c, R6 ;  /* 0x0000008c00087825 */ /* 0x000fca00078e0206 */
[----:B------:R1:W-:Y:S01]  /*0400*/  STG.E desc[UR4][R8.64], R15 ;  /* 0x0000000f08007986 */ /* 0x0003e2000c101904 */
[----:B------:R-:W-:-:S05]  /*0410*/  IMAD.WIDE R10, R0, 0x8c, R8 ;  /* 0x0000008c000a7825 */ /* 0x000fca00078e0208 */
[----:B------:R1:W-:Y:S01]  /*0420*/  STG.E desc[UR4][R10.64], R15 ;  /* 0x0000000f0a007986 */ /* 0x0003e2000c101904 */
[----:B------:R-:W-:Y:S05]  /*0430*/  @!P0 BRA `(.L_x_3) ;  /* 0xfffffffc00d08947 */ /* 0x000fea000383ffff */
[----:B------:R-:W-:Y:S05]  /*0440*/  EXIT ;  /* 0x000000000000794d */ /* 0x000fea0003800000 */
.L_x_4:
[----:B------:R-:W-:-:S00]  /*0450*/  BRA `(.L_x_4) ;  /* 0xfffffffc00fc7947 */ /* 0x000fc0000383ffff */
[----:B------:R-:W-:-:S00]  /*0460*/  NOP ;  /* 0x0000000000007918 */ /* 0x000fc00000000000 */
        /* <DEDUP_REMOVED lines=9> */
.L_x_5:


//--------------------- .nv.shared.reserved.0     --------------------------
	.section	.nv.shared.reserved.0,"aw",@nobits
	.weak		__nv_reservedSMEM_offset_0_alias
	.size		__nv_reservedSMEM_offset_0_alias, 0, 64
	.other		__nv_reservedSMEM_offset_0_alias,@"STO_CUDA_RESERVED_SHARED STV_DEFAULT"
__nv_reservedSMEM_offset_0_alias:
	.zero		0
	.zero		64


//--------------------- .nv.constant0._Z10testKernelPhPi --------------------------
	.section	.nv.constant0._Z10testKernelPhPi,"a",@progbits
	.sectionflags	@""
	.align	4
.nv.constant0._Z10testKernelPhPi:
	.zero		912


//--------------------- SYMBOLS --------------------------

	.type		.nv.reservedSmem.offset0,@object
	.size		.nv.reservedSmem.offset0,0x4
